//
// Generated by NVIDIA NVVM Compiler
//
// Compiler Build ID: CL-36424714
// Cuda compilation tools, release 13.0, V13.0.88
// Based on NVVM 20.0.0
//

.version 9.0
.target sm_100
.address_size 64

	// .globl	_Z13stencilKernelPKiPiii

.visible .entry _Z13stencilKernelPKiPiii(
	.param .u64 .ptr .align 1 _Z13stencilKernelPKiPiii_param_0,
	.param .u64 .ptr .align 1 _Z13stencilKernelPKiPiii_param_1,
	.param .u32 _Z13stencilKernelPKiPiii_param_2,
	.param .u32 _Z13stencilKernelPKiPiii_param_3
)
{
	.reg .pred 	%p<10>;
	.reg .b32 	%r<123>;
	.reg .b64 	%rd<42>;

	ld.param.u64 	%rd5, [_Z13stencilKernelPKiPiii_param_0];
	ld.param.u64 	%rd4, [_Z13stencilKernelPKiPiii_param_1];
	ld.param.u32 	%r29, [_Z13stencilKernelPKiPiii_param_2];
	ld.param.u32 	%r30, [_Z13stencilKernelPKiPiii_param_3];
	cvta.to.global.u64 	%rd1, %rd5;
	mov.u32 	%r31, %ctaid.x;
	mov.u32 	%r32, %ntid.x;
	mov.u32 	%r33, %tid.x;
	mad.lo.s32 	%r34, %r31, %r32, %r33;
	mov.u32 	%r35, %ctaid.y;
	mov.u32 	%r36, %ntid.y;
	mov.u32 	%r37, %tid.y;
	mad.lo.s32 	%r38, %r35, %r36, %r37;
	sub.s32 	%r39, %r29, %r30;
	min.s32 	%r41, %r34, %r38;
	setp.lt.s32 	%p1, %r41, %r30;
	max.s32 	%r42, %r34, %r38;
	setp.ge.s32 	%p2, %r42, %r39;
	or.pred  	%p3, %p2, %p1;
	@%p3 bra 	$L__BB0_11;
	mad.lo.s32 	%r3, %r29, %r34, %r38;
	mul.wide.s32 	%rd6, %r3, 4;
	add.s64 	%rd2, %rd1, %rd6;
	ld.global.u32 	%r43, [%rd2];
	neg.s32 	%r117, %r43;
	setp.lt.s32 	%p4, %r30, 0;
	@%p4 bra 	$L__BB0_10;
	neg.s32 	%r116, %r30;
	setp.lt.u32 	%p5, %r30, 4;
	@%p5 bra 	$L__BB0_5;
	shl.b32 	%r44, %r30, 1;
	and.b32  	%r45, %r44, 2147483640;
	neg.s32 	%r113, %r45;
	sub.s32 	%r46, %r34, %r30;
	mad.lo.s32 	%r112, %r29, %r46, %r38;
	shl.b32 	%r8, %r29, 3;
	add.s64 	%rd8, %rd6, %rd1;
	add.s64 	%rd3, %rd8, 16;
	mul.wide.s32 	%rd13, %r29, 4;
$L__BB0_4:
	.pragma "nounroll";
	mul.wide.s32 	%rd9, %r116, 4;
	add.s64 	%rd10, %rd3, %rd9;
	mul.wide.s32 	%rd11, %r112, 4;
	add.s64 	%rd12, %rd1, %rd11;
	ld.global.u32 	%r47, [%rd12];
	ld.global.u32 	%r48, [%rd10+-16];
	add.s32 	%r49, %r47, %r117;
	add.s32 	%r50, %r49, %r48;
	add.s64 	%rd14, %rd12, %rd13;
	ld.global.u32 	%r51, [%rd14];
	ld.global.u32 	%r52, [%rd10+-12];
	add.s32 	%r53, %r51, %r50;
	add.s32 	%r54, %r53, %r52;
	add.s64 	%rd15, %rd14, %rd13;
	ld.global.u32 	%r55, [%rd15];
	ld.global.u32 	%r56, [%rd10+-8];
	add.s32 	%r57, %r55, %r54;
	add.s32 	%r58, %r57, %r56;
	add.s64 	%rd16, %rd15, %rd13;
	ld.global.u32 	%r59, [%rd16];
	ld.global.u32 	%r60, [%rd10+-4];
	add.s32 	%r61, %r59, %r58;
	add.s32 	%r62, %r61, %r60;
	add.s64 	%rd17, %rd16, %rd13;
	ld.global.u32 	%r63, [%rd17];
	ld.global.u32 	%r64, [%rd10];
	add.s32 	%r65, %r63, %r62;
	add.s32 	%r66, %r65, %r64;
	add.s64 	%rd18, %rd17, %rd13;
	ld.global.u32 	%r67, [%rd18];
	ld.global.u32 	%r68, [%rd10+4];
	add.s32 	%r69, %r67, %r66;
	add.s32 	%r70, %r69, %r68;
	add.s64 	%rd19, %rd18, %rd13;
	ld.global.u32 	%r71, [%rd19];
	ld.global.u32 	%r72, [%rd10+8];
	add.s32 	%r73, %r71, %r70;
	add.s32 	%r74, %r73, %r72;
	add.s64 	%rd20, %rd19, %rd13;
	ld.global.u32 	%r75, [%rd20];
	ld.global.u32 	%r76, [%rd10+12];
	add.s32 	%r77, %r75, %r74;
	add.s32 	%r117, %r77, %r76;
	add.s32 	%r116, %r116, 8;
	add.s32 	%r113, %r113, 8;
	add.s32 	%r112, %r112, %r8;
	setp.ne.s32 	%p6, %r113, 0;
	@%p6 bra 	$L__BB0_4;
$L__BB0_5:
	shl.b32 	%r78, %r30, 1;
	and.b32  	%r79, %r78, 6;
	setp.lt.u32 	%p7, %r79, 3;
	@%p7 bra 	$L__BB0_7;
	add.s32 	%r80, %r116, %r34;
	mad.lo.s32 	%r81, %r80, %r29, %r38;
	mul.wide.s32 	%rd21, %r81, 4;
	add.s64 	%rd22, %rd1, %rd21;
	ld.global.u32 	%r82, [%rd22];
	mul.wide.s32 	%rd23, %r116, 4;
	add.s64 	%rd24, %rd2, %rd23;
	ld.global.u32 	%r83, [%rd24];
	add.s32 	%r84, %r82, %r117;
	add.s32 	%r85, %r84, %r83;
	mul.wide.s32 	%rd25, %r29, 4;
	add.s64 	%rd26, %rd22, %rd25;
	ld.global.u32 	%r86, [%rd26];
	ld.global.u32 	%r87, [%rd24+4];
	add.s32 	%r88, %r86, %r85;
	add.s32 	%r89, %r88, %r87;
	add.s64 	%rd27, %rd26, %rd25;
	ld.global.u32 	%r90, [%rd27];
	ld.global.u32 	%r91, [%rd24+8];
	add.s32 	%r92, %r90, %r89;
	add.s32 	%r93, %r92, %r91;
	add.s64 	%rd28, %rd27, %rd25;
	ld.global.u32 	%r94, [%rd28];
	ld.global.u32 	%r95, [%rd24+12];
	add.s32 	%r96, %r94, %r93;
	add.s32 	%r117, %r96, %r95;
	add.s32 	%r116, %r116, 4;
$L__BB0_7:
	and.b32  	%r97, %r30, 1;
	setp.eq.b32 	%p8, %r97, 1;
	not.pred 	%p9, %p8;
	@%p9 bra 	$L__BB0_9;
	add.s32 	%r98, %r116, %r34;
	mad.lo.s32 	%r99, %r98, %r29, %r38;
	mul.wide.s32 	%rd29, %r99, 4;
	add.s64 	%rd30, %rd1, %rd29;
	ld.global.u32 	%r100, [%rd30];
	mul.wide.s32 	%rd31, %r116, 4;
	add.s64 	%rd32, %rd2, %rd31;
	ld.global.u32 	%r101, [%rd32];
	add.s32 	%r102, %r100, %r117;
	add.s32 	%r103, %r102, %r101;
	mul.wide.s32 	%rd33, %r29, 4;
	add.s64 	%rd34, %rd30, %rd33;
	ld.global.u32 	%r104, [%rd34];
	ld.global.u32 	%r105, [%rd32+4];
	add.s32 	%r106, %r104, %r103;
	add.s32 	%r117, %r106, %r105;
	add.s32 	%r116, %r116, 2;
$L__BB0_9:
	add.s32 	%r107, %r116, %r34;
	mad.lo.s32 	%r108, %r107, %r29, %r38;
	mul.wide.s32 	%rd35, %r108, 4;
	add.s64 	%rd36, %rd1, %rd35;
	ld.global.u32 	%r109, [%rd36];
	mul.wide.s32 	%rd37, %r116, 4;
	add.s64 	%rd38, %rd2, %rd37;
	ld.global.u32 	%r110, [%rd38];
	add.s32 	%r111, %r109, %r117;
	add.s32 	%r117, %r111, %r110;
$L__BB0_10:
	cvta.to.global.u64 	%rd39, %rd4;
	add.s64 	%rd41, %rd39, %rd6;
	st.global.u32 	[%rd41], %r117;
$L__BB0_11:
	ret;

}
	// .globl	_Z12matmulKernelPKiS0_Pii
.visible .entry _Z12matmulKernelPKiS0_Pii(
	.param .u64 .ptr .align 1 _Z12matmulKernelPKiS0_Pii_param_0,
	.param .u64 .ptr .align 1 _Z12matmulKernelPKiS0_Pii_param_1,
	.param .u64 .ptr .align 1 _Z12matmulKernelPKiS0_Pii_param_2,
	.param .u32 _Z12matmulKernelPKiS0_Pii_param_3
)
{
	.reg .pred 	%p<10>;
	.reg .b32 	%r<105>;
	.reg .b64 	%rd<67>;

	ld.param.u64 	%rd14, [_Z12matmulKernelPKiS0_Pii_param_0];
	ld.param.u64 	%rd15, [_Z12matmulKernelPKiS0_Pii_param_1];
	ld.param.u32 	%r30, [_Z12matmulKernelPKiS0_Pii_param_3];
	cvta.to.global.u64 	%rd1, %rd15;
	cvta.to.global.u64 	%rd2, %rd14;
	mov.u32 	%r31, %ctaid.y;
	mov.u32 	%r32, %ntid.y;
	mov.u32 	%r33, %tid.y;
	mad.lo.s32 	%r1, %r31, %r32, %r33;
	mov.u32 	%r34, %ctaid.x;
	mov.u32 	%r35, %ntid.x;
	mov.u32 	%r36, %tid.x;
	mad.lo.s32 	%r2, %r34, %r35, %r36;
	max.s32 	%r37, %r1, %r2;
	setp.ge.s32 	%p1, %r37, %r30;
	@%p1 bra 	$L__BB1_13;
	mul.lo.s32 	%r3, %r30, %r1;
	and.b32  	%r4, %r30, 7;
	setp.lt.u32 	%p2, %r30, 8;
	mov.b32 	%r99, 0;
	mov.u32 	%r104, %r99;
	@%p2 bra 	$L__BB1_4;
	and.b32  	%r99, %r30, 2147483640;
	neg.s32 	%r93, %r99;
	mul.wide.s32 	%rd16, %r30, 4;
	add.s64 	%rd3, %rd1, %rd16;
	shl.b32 	%r7, %r30, 3;
	mul.wide.s32 	%rd17, %r30, 8;
	add.s64 	%rd4, %rd1, %rd17;
	mul.wide.s32 	%rd18, %r30, 12;
	add.s64 	%rd5, %rd1, %rd18;
	mul.wide.s32 	%rd19, %r30, 16;
	add.s64 	%rd6, %rd1, %rd19;
	mul.wide.s32 	%rd20, %r30, 20;
	add.s64 	%rd7, %rd1, %rd20;
	mul.wide.s32 	%rd21, %r30, 24;
	add.s64 	%rd8, %rd1, %rd21;
	mul.wide.s32 	%rd22, %r30, 28;
	add.s64 	%rd9, %rd1, %rd22;
	mul.wide.u32 	%rd23, %r3, 4;
	add.s64 	%rd24, %rd23, %rd2;
	add.s64 	%rd66, %rd24, 16;
	mov.b32 	%r104, 0;
	mov.u32 	%r92, %r2;
$L__BB1_3:
	.pragma "nounroll";
	mul.wide.s32 	%rd25, %r92, 4;
	add.s64 	%rd26, %rd3, %rd25;
	add.s64 	%rd27, %rd4, %rd25;
	add.s64 	%rd28, %rd5, %rd25;
	add.s64 	%rd29, %rd6, %rd25;
	add.s64 	%rd30, %rd7, %rd25;
	add.s64 	%rd31, %rd8, %rd25;
	add.s64 	%rd32, %rd9, %rd25;
	add.s64 	%rd33, %rd1, %rd25;
	ld.global.u32 	%r41, [%rd66+-16];
	ld.global.u32 	%r42, [%rd33];
	mad.lo.s32 	%r43, %r42, %r41, %r104;
	ld.global.u32 	%r44, [%rd66+-12];
	ld.global.u32 	%r45, [%rd26];
	mad.lo.s32 	%r46, %r45, %r44, %r43;
	ld.global.u32 	%r47, [%rd66+-8];
	ld.global.u32 	%r48, [%rd27];
	mad.lo.s32 	%r49, %r48, %r47, %r46;
	ld.global.u32 	%r50, [%rd66+-4];
	ld.global.u32 	%r51, [%rd28];
	mad.lo.s32 	%r52, %r51, %r50, %r49;
	ld.global.u32 	%r53, [%rd66];
	ld.global.u32 	%r54, [%rd29];
	mad.lo.s32 	%r55, %r54, %r53, %r52;
	ld.global.u32 	%r56, [%rd66+4];
	ld.global.u32 	%r57, [%rd30];
	mad.lo.s32 	%r58, %r57, %r56, %r55;
	ld.global.u32 	%r59, [%rd66+8];
	ld.global.u32 	%r60, [%rd31];
	mad.lo.s32 	%r61, %r60, %r59, %r58;
	ld.global.u32 	%r62, [%rd66+12];
	ld.global.u32 	%r63, [%rd32];
	mad.lo.s32 	%r104, %r63, %r62, %r61;
	add.s32 	%r93, %r93, 8;
	add.s32 	%r92, %r92, %r7;
	add.s64 	%rd66, %rd66, 32;
	setp.ne.s32 	%p3, %r93, 0;
	@%p3 bra 	$L__BB1_3;
$L__BB1_4:
	setp.eq.s32 	%p4, %r4, 0;
	@%p4 bra 	$L__BB1_12;
	and.b32  	%r17, %r30, 3;
	setp.lt.u32 	%p5, %r4, 4;
	@%p5 bra 	$L__BB1_7;
	add.s32 	%r65, %r99, %r3;
	mul.wide.u32 	%rd34, %r65, 4;
	add.s64 	%rd35, %rd2, %rd34;
	ld.global.u32 	%r66, [%rd35];
	mad.lo.s32 	%r67, %r99, %r30, %r2;
	mul.wide.s32 	%rd36, %r67, 4;
	add.s64 	%rd37, %rd1, %rd36;
	ld.global.u32 	%r68, [%rd37];
	mad.lo.s32 	%r69, %r68, %r66, %r104;
	cvt.u64.u32 	%rd38, %r3;
	cvt.u64.u32 	%rd39, %r99;
	add.s64 	%rd40, %rd39, %rd38;
	shl.b64 	%rd41, %rd40, 2;
	add.s64 	%rd42, %rd2, %rd41;
	ld.global.u32 	%r70, [%rd42+4];
	mul.wide.s32 	%rd43, %r30, 4;
	add.s64 	%rd44, %rd37, %rd43;
	ld.global.u32 	%r71, [%rd44];
	mad.lo.s32 	%r72, %r71, %r70, %r69;
	ld.global.u32 	%r73, [%rd42+8];
	add.s64 	%rd45, %rd44, %rd43;
	ld.global.u32 	%r74, [%rd45];
	mad.lo.s32 	%r75, %r74, %r73, %r72;
	ld.global.u32 	%r76, [%rd42+12];
	add.s64 	%rd46, %rd45, %rd43;
	ld.global.u32 	%r77, [%rd46];
	mad.lo.s32 	%r104, %r77, %r76, %r75;
	add.s32 	%r99, %r99, 4;
$L__BB1_7:
	setp.eq.s32 	%p6, %r17, 0;
	@%p6 bra 	$L__BB1_12;
	setp.eq.s32 	%p7, %r17, 1;
	@%p7 bra 	$L__BB1_10;
	add.s32 	%r79, %r99, %r3;
	mul.wide.u32 	%rd47, %r79, 4;
	add.s64 	%rd48, %rd2, %rd47;
	ld.global.u32 	%r80, [%rd48];
	mad.lo.s32 	%r81, %r99, %r30, %r2;
	mul.wide.s32 	%rd49, %r81, 4;
	add.s64 	%rd50, %rd1, %rd49;
	ld.global.u32 	%r82, [%rd50];
	mad.lo.s32 	%r83, %r82, %r80, %r104;
	cvt.u64.u32 	%rd51, %r3;
	cvt.u64.u32 	%rd52, %r99;
	add.s64 	%rd53, %rd52, %rd51;
	shl.b64 	%rd54, %rd53, 2;
	add.s64 	%rd55, %rd2, %rd54;
	ld.global.u32 	%r84, [%rd55+4];
	mul.wide.s32 	%rd56, %r30, 4;
	add.s64 	%rd57, %rd50, %rd56;
	ld.global.u32 	%r85, [%rd57];
	mad.lo.s32 	%r104, %r85, %r84, %r83;
	add.s32 	%r99, %r99, 2;
$L__BB1_10:
	and.b32  	%r86, %r30, 1;
	setp.eq.b32 	%p8, %r86, 1;
	not.pred 	%p9, %p8;
	@%p9 bra 	$L__BB1_12;
	add.s32 	%r87, %r99, %r3;
	mul.wide.u32 	%rd58, %r87, 4;
	add.s64 	%rd59, %rd2, %rd58;
	ld.global.u32 	%r88, [%rd59];
	mad.lo.s32 	%r89, %r99, %r30, %r2;
	mul.wide.s32 	%rd60, %r89, 4;
	add.s64 	%rd61, %rd1, %rd60;
	ld.global.u32 	%r90, [%rd61];
	mad.lo.s32 	%r104, %r90, %r88, %r104;
$L__BB1_12:
	ld.param.u64 	%rd65, [_Z12matmulKernelPKiS0_Pii_param_2];
	add.s32 	%r91, %r3, %r2;
	cvta.to.global.u64 	%rd62, %rd65;
	mul.wide.s32 	%rd63, %r91, 4;
	add.s64 	%rd64, %rd62, %rd63;
	st.global.u32 	[%rd64], %r104;
$L__BB1_13:
	ret;

}


// ===== COMPILED SASS (sm_100) =====

	.target	sm_100

	.elftype	@"ET_EXEC"


//--------------------- .note.nv.tkinfo           --------------------------
	.section	.note.nv.tkinfo,"",@"SHT_NOTE"
	.sectionflags	@"SHF_NOTE_NV_TKINFO"
	.tkinfo
        /*0018*/ 	.word	0x00000002
        /*0030*/ 	.string	""
        /*0030*/ 	.string	"ptxas"
        /*0030*/ 	.string	"Cuda compilation tools, release 13.0, V13.0.88"
        /*0030*/ 	.string	"Build cuda_13.0.r13.0/compiler.36424714_0"
        /*0030*/ 	.string	"-arch sm_100 -m 64 "



//--------------------- .note.nv.cuinfo           --------------------------
	.section	.note.nv.cuinfo,"",@"SHT_NOTE"
	.sectionflags	@"SHF_NOTE_NV_CUINFO"
        /*0018*/ 	.short	0x0002
        /*001a*/ 	.short	0x0064
        /*001c*/ 	.short	0x0082
	.zero		2


//--------------------- .nv.info                  --------------------------
	.section	.nv.info,"",@"SHT_CUDA_INFO"
	.align	4


	//----- nvinfo : EIATTR_REGCOUNT
	.align		4
        /*0000*/ 	.byte	0x04, 0x2f
        /*0002*/ 	.short	(.L_1 - .L_0)
	.align		4
.L_0:
        /*0004*/ 	.word	index@(_Z13stencilKernelPKiPiii)
        /*0008*/ 	.word	0x00000020


	//----- nvinfo : EIATTR_FRAME_SIZE
	.align		4
.L_1:
        /*000c*/ 	.byte	0x04, 0x11
        /*000e*/ 	.short	(.L_3 - .L_2)
	.align		4
.L_2:
        /*0010*/ 	.word	index@(_Z13stencilKernelPKiPiii)
        /*0014*/ 	.word	0x00000000


	//----- nvinfo : EIATTR_REGCOUNT
	.align		4
.L_3:
        /*0018*/ 	.byte	0x04, 0x2f
        /*001a*/ 	.short	(.L_5 - .L_4)
	.align		4
.L_4:
        /*001c*/ 	.word	index@(_Z12matmulKernelPKiS0_Pii)
        /*0020*/ 	.word	0x0000001e


	//----- nvinfo : EIATTR_FRAME_SIZE
	.align		4
.L_5:
        /*0024*/ 	.byte	0x04, 0x11
        /*0026*/ 	.short	(.L_7 - .L_6)
	.align		4
.L_6:
        /*0028*/ 	.word	index@(_Z12matmulKernelPKiS0_Pii)
        /*002c*/ 	.word	0x00000000


	//----- nvinfo : EIATTR_MIN_STACK_SIZE
	.align		4
.L_7:
        /*0030*/ 	.byte	0x04, 0x12
        /*0032*/ 	.short	(.L_9 - .L_8)
	.align		4
.L_8:
        /*0034*/ 	.word	index@(_Z12matmulKernelPKiS0_Pii)
        /*0038*/ 	.word	0x00000000


	//----- nvinfo : EIATTR_MIN_STACK_SIZE
	.align		4
.L_9:
        /*003c*/ 	.byte	0x04, 0x12
        /*003e*/ 	.short	(.L_11 - .L_10)
	.align		4
.L_10:
        /*0040*/ 	.word	index@(_Z13stencilKernelPKiPiii)
        /*0044*/ 	.word	0x00000000
.L_11:


//--------------------- .nv.compat                --------------------------
	.section	.nv.compat,"",@"SHT_CUDA_COMPAT_INFO"
	.align	4
        /*0000*/ 	.byte	0x02, 0x09, 0x00, 0x00, 0x02, 0x02, 0x01, 0x00, 0x02, 0x05, 0x05, 0x00, 0x03, 0x07, 0x01, 0x01
        /*0010*/ 	.byte	0x02, 0x03, 0x00, 0x00, 0x02, 0x06, 0x01, 0x00, 0x04, 0x0b, 0x08, 0x00, 0x09, 0x00, 0x00, 0x00
        /*0020*/ 	.byte	0x00, 0x00, 0x00, 0x00


//--------------------- .nv.info._Z12matmulKernelPKiS0_Pii --------------------------
	.section	.nv.info._Z12matmulKernelPKiS0_Pii,"",@"SHT_CUDA_INFO"
	.sectionflags	@""
	.align	4


	//----- nvinfo : EIATTR_CUDA_API_VERSION
	.align		4
        /*0000*/ 	.byte	0x04, 0x37
        /*0002*/ 	.short	(.L_13 - .L_12)
.L_12:
        /*0004*/ 	.word	0x00000082


	//----- nvinfo : EIATTR_KPARAM_INFO
	.align		4
.L_13:
        /*0008*/ 	.byte	0x04, 0x17
        /*000a*/ 	.short	(.L_15 - .L_14)
.L_14:
        /*000c*/ 	.word	0x00000000
        /*0010*/ 	.short	0x0003
        /*0012*/ 	.short	0x0018
        /*0014*/ 	.byte	0x00, 0xf0, 0x11, 0x00


	//----- nvinfo : EIATTR_KPARAM_INFO
	.align		4
.L_15:
        /*0018*/ 	.byte	0x04, 0x17
        /*001a*/ 	.short	(.L_17 - .L_16)
.L_16:
        /*001c*/ 	.word	0x00000000
        /*0020*/ 	.short	0x0002
        /*0022*/ 	.short	0x0010
        /*0024*/ 	.byte	0x00, 0xf5, 0x21, 0x00


	//----- nvinfo : EIATTR_KPARAM_INFO
	.align		4
.L_17:
        /*0028*/ 	.byte	0x04, 0x17
        /*002a*/ 	.short	(.L_19 - .L_18)
.L_18:
        /*002c*/ 	.word	0x00000000
        /*0030*/ 	.short	0x0001
        /*0032*/ 	.short	0x0008
        /*0034*/ 	.byte	0x00, 0xf5, 0x21, 0x00


	//----- nvinfo : EIATTR_KPARAM_INFO
	.align		4
.L_19:
        /*0038*/ 	.byte	0x04, 0x17
        /*003a*/ 	.short	(.L_21 - .L_20)
.L_20:
        /*003c*/ 	.word	0x00000000
        /*0040*/ 	.short	0x0000
        /*0042*/ 	.short	0x0000
        /*0044*/ 	.byte	0x00, 0xf5, 0x21, 0x00


	//----- nvinfo : EIATTR_SPARSE_MMA_MASK
	.align		4
.L_21:
        /*0048*/ 	.byte	0x03, 0x50
        /*004a*/ 	.short	0x0000


	//----- nvinfo : EIATTR_MAXREG_COUNT
	.align		4
        /*004c*/ 	.byte	0x03, 0x1b
        /*004e*/ 	.short	0x00ff


	//----- nvinfo : EIATTR_MERCURY_ISA_VERSION
	.align		4
        /*0050*/ 	.byte	0x03, 0x5f
        /*0052*/ 	.short	0x0101


	//----- nvinfo : EIATTR_VRC_CTA_INIT_COUNT
	.align		4
        /*0054*/ 	.byte	0x02, 0x4a
	.zero		1
	.zero		1


	//----- nvinfo : EIATTR_EXIT_INSTR_OFFSETS
	.align		4
        /*0058*/ 	.byte	0x04, 0x1c
        /*005a*/ 	.short	(.L_23 - .L_22)


	//   ....[0]....
.L_22:
        /*005c*/ 	.word	0x000000c0


	//   ....[1]....
        /*0060*/ 	.word	0x00000a90


	//----- nvinfo : EIATTR_CBANK_PARAM_SIZE
	.align		4
.L_23:
        /*0064*/ 	.byte	0x03, 0x19
        /*0066*/ 	.short	0x001c


	//----- nvinfo : EIATTR_PARAM_CBANK
	.align		4
        /*0068*/ 	.byte	0x04, 0x0a
        /*006a*/ 	.short	(.L_25 - .L_24)
	.align		4
.L_24:
        /*006c*/ 	.word	index@(.nv.constant0._Z12matmulKernelPKiS0_Pii)
        /*0070*/ 	.short	0x0380
        /*0072*/ 	.short	0x001c


	//----- nvinfo : EIATTR_SW_WAR
	.align		4
.L_25:
        /*0074*/ 	.byte	0x04, 0x36
        /*0076*/ 	.short	(.L_27 - .L_26)
.L_26:
        /*0078*/ 	.word	0x00000008
.L_27:


//--------------------- .nv.info._Z13stencilKernelPKiPiii --------------------------
	.section	.nv.info._Z13stencilKernelPKiPiii,"",@"SHT_CUDA_INFO"
	.sectionflags	@""
	.align	4


	//----- nvinfo : EIATTR_CUDA_API_VERSION
	.align		4
        /*0000*/ 	.byte	0x04, 0x37
        /*0002*/ 	.short	(.L_29 - .L_28)
.L_28:
        /*0004*/ 	.word	0x00000082


	//----- nvinfo : EIATTR_KPARAM_INFO
	.align		4
.L_29:
        /*0008*/ 	.byte	0x04, 0x17
        /*000a*/ 	.short	(.L_31 - .L_30)
.L_30:
        /*000c*/ 	.word	0x00000000
        /*0010*/ 	.short	0x0003
        /*0012*/ 	.short	0x0014
        /*0014*/ 	.byte	0x00, 0xf0, 0x11, 0x00


	//----- nvinfo : EIATTR_KPARAM_INFO
	.align		4
.L_31:
        /*0018*/ 	.byte	0x04, 0x17
        /*001a*/ 	.short	(.L_33 - .L_32)
.L_32:
        /*001c*/ 	.word	0x00000000
        /*0020*/ 	.short	0x0002
        /*0022*/ 	.short	0x0010
        /*0024*/ 	.byte	0x00, 0xf0, 0x11, 0x00


	//----- nvinfo : EIATTR_KPARAM_INFO
	.align		4
.L_33:
        /*0028*/ 	.byte	0x04, 0x17
        /*002a*/ 	.short	(.L_35 - .L_34)
.L_34:
        /*002c*/ 	.word	0x00000000
        /*0030*/ 	.short	0x0001
        /*0032*/ 	.short	0x0008
        /*0034*/ 	.byte	0x00, 0xf5, 0x21, 0x00


	//----- nvinfo : EIATTR_KPARAM_INFO
	.align		4
.L_35:
        /*0038*/ 	.byte	0x04, 0x17
        /*003a*/ 	.short	(.L_37 - .L_36)
.L_36:
        /*003c*/ 	.word	0x00000000
        /*0040*/ 	.short	0x0000
        /*0042*/ 	.short	0x0000
        /*0044*/ 	.byte	0x00, 0xf5, 0x21, 0x00


	//----- nvinfo : EIATTR_SPARSE_MMA_MASK
	.align		4
.L_37:
        /*0048*/ 	.byte	0x03, 0x50
        /*004a*/ 	.short	0x0000


	//----- nvinfo : EIATTR_MAXREG_COUNT
	.align		4
        /*004c*/ 	.byte	0x03, 0x1b
        /*004e*/ 	.short	0x00ff


	//----- nvinfo : EIATTR_MERCURY_ISA_VERSION
	.align		4
        /*0050*/ 	.byte	0x03, 0x5f
        /*0052*/ 	.short	0x0101


	//----- nvinfo : EIATTR_VRC_CTA_INIT_COUNT
	.align		4
        /*0054*/ 	.byte	0x02, 0x4a
	.zero		1
	.zero		1


	//----- nvinfo : EIATTR_EXIT_INSTR_OFFSETS
	.align		4
        /*0058*/ 	.byte	0x04, 0x1c
        /*005a*/ 	.short	(.L_39 - .L_38)


	//   ....[0]....
.L_38:
        /*005c*/ 	.word	0x000000f0


	//   ....[1]....
        /*0060*/ 	.word	0x00000760


	//----- nvinfo : EIATTR_CBANK_PARAM_SIZE
	.align		4
.L_39:
        /*0064*/ 	.byte	0x03, 0x19
        /*0066*/ 	.short	0x0018


	//----- nvinfo : EIATTR_PARAM_CBANK
	.align		4
        /*0068*/ 	.byte	0x04, 0x0a
        /*006a*/ 	.short	(.L_41 - .L_40)
	.align		4
.L_40:
        /*006c*/ 	.word	index@(.nv.constant0._Z13stencilKernelPKiPiii)
        /*0070*/ 	.short	0x0380
        /*0072*/ 	.short	0x0018


	//----- nvinfo : EIATTR_SW_WAR
	.align		4
.L_41:
        /*0074*/ 	.byte	0x04, 0x36
        /*0076*/ 	.short	(.L_43 - .L_42)
.L_42:
        /*0078*/ 	.word	0x00000008
.L_43:


//--------------------- .nv.callgraph             --------------------------
	.section	.nv.callgraph,"",@"SHT_CUDA_CALLGRAPH"
	.align	4
	.sectionentsize	8
	.align		4
        /*0000*/ 	.word	0x00000000
	.align		4
        /*0004*/ 	.word	0xffffffff
	.align		4
        /*0008*/ 	.word	0x00000000
	.align		4
        /*000c*/ 	.word	0xfffffffe
	.align		4
        /*0010*/ 	.word	0x00000000
	.align		4
        /*0014*/ 	.word	0xfffffffd
	.align		4
        /*0018*/ 	.word	0x00000000
	.align		4
        /*001c*/ 	.word	0xfffffffc


//--------------------- .text._Z12matmulKernelPKiS0_Pii --------------------------
	.section	.text._Z12matmulKernelPKiS0_Pii,"ax",@progbits
	.align	128
        .global         _Z12matmulKernelPKiS0_Pii
        .type           _Z12matmulKernelPKiS0_Pii,@function
        .size           _Z12matmulKernelPKiS0_Pii,(.L_x_9 - _Z12matmulKernelPKiS0_Pii)
        .other          _Z12matmulKernelPKiS0_Pii,@"STO_CUDA_ENTRY STV_DEFAULT"
_Z12matmulKernelPKiS0_Pii:
.text._Z12matmulKernelPKiS0_Pii:
[----:B------:R-:W-:Y:S01]  /*0000*/  LDC R1, c[0x0][0x37c] ;  /* 0x0000df00ff017b82 */ /* 0x000fe20000000800 */
[----:B------:R-:W0:Y:S07]  /*0010*/  S2R R0, SR_TID.Y ;  /* 0x0000000000007919 */ /* 0x000e2e0000002200 */
[----:B------:R-:W0:Y:S01]  /*0020*/  S2UR UR4, SR_CTAID.Y ;  /* 0x00000000000479c3 */ /* 0x000e220000002600 */
[----:B------:R-:W1:Y:S01]  /*0030*/  LDCU UR20, c[0x0][0x398] ;  /* 0x00007300ff1477ac */ /* 0x000e620008000800 */
[----:B------:R-:W2:Y:S06]  /*0040*/  S2R R3, SR_TID.X ;  /* 0x0000000000037919 */ /* 0x000eac0000002100 */
[----:B------:R-:W0:Y:S08]  /*0050*/  LDC R13, c[0x0][0x364] ;  /* 0x0000d900ff0d7b82 */ /* 0x000e300000000800 */
[----:B------:R-:W2:Y:S08]  /*0060*/  S2UR UR5, SR_CTAID.X ;  /* 0x00000000000579c3 */ /* 0x000eb00000002500 */
[----:B------:R-:W2:Y:S01]  /*0070*/  LDC R2, c[0x0][0x360] ;  /* 0x0000d800ff027b82 */ /* 0x000ea20000000800 */
[----:B0-----:R-:W-:-:S02]  /*0080*/  IMAD R13, R13, UR4, R0 ;  /* 0x000000040d0d7c24 */ /* 0x001fc4000f8e0200 */
[----:B--2---:R-:W-:-:S05]  /*0090*/  IMAD R0, R2, UR5, R3 ;  /* 0x0000000502007c24 */ /* 0x004fca000f8e0203 */
[----:B------:R-:W-:-:S04]  /*00a0*/  VIMNMX R2, PT, PT, R13, R0, !PT ;  /* 0x000000000d027248 */ /* 0x000fc80007fe0100 */
[----:B-1----:R-:W-:-:S13]  /*00b0*/  ISETP.GE.AND P0, PT, R2, UR20, PT ;  /* 0x0000001402007c0c */ /* 0x002fda000bf06270 */
[----:B------:R-:W-:Y:S05]  /*00c0*/  @P0 EXIT ;  /* 0x000000000000094d */ /* 0x000fea0003800000 */
[----:B------:R-:W-:Y:S01]  /*00d0*/  UISETP.GE.U32.AND UP0, UPT, UR20, 0x8, UPT ;  /* 0x000000081400788c */ /* 0x000fe2000bf06070 */
[----:B------:R-:W-:Y:S02]  /*00e0*/  HFMA2 R12, -RZ, RZ, 0, 0 ;  /* 0x00000000ff0c7431 */ /* 0x000fe400000001ff */
[----:B------:R-:W-:Y:S01]  /*00f0*/  IMAD R13, R13, UR20, RZ ;  /* 0x000000140d0d7c24 */ /* 0x000fe2000f8e02ff */
[----:B------:R-:W-:Y:S01]  /*0100*/  UMOV UR4, URZ ;  /* 0x000000ff00047c82 */ /* 0x000fe20008000000 */
[----:B------:R-:W0:Y:S04]  /*0110*/  LDCU.64 UR18, c[0x0][0x358] ;  /* 0x00006b00ff1277ac */ /* 0x000e280008000a00 */
[----:B------:R-:W-:Y:S05]  /*0120*/  BRA.U !UP0, `(.L_x_0) ;  /* 0x0000000508047547 */ /* 0x000fea000b800000 */
[----:B------:R-:W1:Y:S01]  /*0130*/  LDCU.128 UR24, c[0x0][0x380] ;  /* 0x00007000ff1877ac */ /* 0x000e620008000c00 */
[----:B------:R-:W-:Y:S02]  /*0140*/  MOV R12, RZ ;  /* 0x000000ff000c7202 */ /* 0x000fe40000000f00 */
[----:B------:R-:W-:Y:S01]  /*0150*/  MOV R14, R0 ;  /* 0x00000000000e7202 */ /* 0x000fe20000000f00 */
[----:B------:R-:W-:-:S04]  /*0160*/  ULOP3.LUT UR4, UR20, 0x7ffffff8, URZ, 0xc0, !UPT ;  /* 0x7ffffff814047892 */ /* 0x000fc8000f8ec0ff */
[----:B------:R-:W-:Y:S01]  /*0170*/  UIADD3 UR5, UPT, UPT, -UR4, URZ, URZ ;  /* 0x000000ff04057290 */ /* 0x000fe2000fffe1ff */
[----:B-1----:R-:W-:Y:S01]  /*0180*/  MOV R2, UR24 ;  /* 0x0000001800027c02 */ /* 0x002fe20008000f00 */
[----:B------:R-:W-:Y:S01]  /*0190*/  UIMAD.WIDE UR6, UR20, 0x8, UR26 ;  /* 0x00000008140678a5 */ /* 0x000fe2000f8e021a */
[----:B------:R-:W-:Y:S01]  /*01a0*/  MOV R3, UR25 ;  /* 0x0000001900037c02 */ /* 0x000fe20008000f00 */
[----:B------:R-:W-:Y:S02]  /*01b0*/  UIMAD.WIDE UR8, UR20, 0xc, UR26 ;  /* 0x0000000c140878a5 */ /* 0x000fe4000f8e021a */
[----:B------:R-:W-:Y:S01]  /*01c0*/  UIMAD.WIDE UR10, UR20, 0x10, UR26 ;  /* 0x00000010140a78a5 */ /* 0x000fe2000f8e021a */
[----:B------:R-:W-:Y:S01]  /*01d0*/  IMAD.WIDE.U32 R2, R13, 0x4, R2 ;  /* 0x000000040d027825 */ /* 0x000fe200078e0002 */
[----:B------:R-:W-:Y:S02]  /*01e0*/  UIMAD.WIDE UR12, UR20, 0x14, UR26 ;  /* 0x00000014140c78a5 */ /* 0x000fe4000f8e021a */
[----:B------:R-:W-:Y:S01]  /*01f0*/  UIMAD.WIDE UR14, UR20, 0x18, UR26 ;  /* 0x00000018140e78a5 */ /* 0x000fe2000f8e021a */
[----:B------:R-:W-:Y:S01]  /*0200*/  IADD3 R2, P0, PT, R2, 0x10, RZ ;  /* 0x0000001002027810 */ /* 0x000fe20007f1e0ff */
[----:B------:R-:W-:-:S03]  /*0210*/  UIMAD.WIDE UR16, UR20, 0x1c, UR26 ;  /* 0x0000001c141078a5 */ /* 0x000fc6000f8e021a */
[----:B------:R-:W-:-:S09]  /*0220*/  IADD3.X R3, PT, PT, RZ, R3, RZ, P0, !PT ;  /* 0x00000003ff037210 */ /* 0x000fd200007fe4ff */
.L_x_1:
[----:B------:R-:W-:Y:S01]  /*0230*/  UIMAD.WIDE UR22, UR20, 0x4, UR26 ;  /* 0x00000004141678a5 */ /* 0x000fe2000f8e021a */
[----:B------:R-:W-:Y:S02]  /*0240*/  IMAD.MOV.U32 R23, RZ, RZ, 0x4 ;  /* 0x00000004ff177424 */ /* 0x000fe400078e00ff */
[----:B------:R-:W-:Y:S01]  /*0250*/  HFMA2 R11, -RZ, RZ, 0, 2.384185791015625e-07 ;  /* 0x00000004ff0b7431 */ /* 0x000fe200000001ff */
[----:B------:R-:W-:Y:S01]  /*0260*/  MOV R25, 0x4 ;  /* 0x0000000400197802 */ /* 0x000fe20000000f00 */
[----:B0-----:R-:W2:Y:S01]  /*0270*/  LDG.E R21, desc[UR18][R2.64+-0x10] ;  /* 0xfffff01202157981 */ /* 0x001ea2000c1e1900 */
[C---:B------:R-:W-:Y:S01]  /*0280*/  IMAD.WIDE R22, R14.reuse, R23, UR26 ;  /* 0x0000001a0e167e25 */ /* 0x040fe2000f8e0217 */
[----:B------:R-:W-:Y:S02]  /*0290*/  MOV R8, UR22 ;  /* 0x0000001600087c02 */ /* 0x000fe40008000f00 */
[----:B------:R-:W-:Y:S01]  /*02a0*/  MOV R9, UR23 ;  /* 0x0000001700097c02 */ /* 0x000fe20008000f00 */
[----:B------:R-:W3:Y:S02]  /*02b0*/  LDG.E R19, desc[UR18][R2.64+-0xc] ;  /* 0xfffff41202137981 */ /* 0x000ee4000c1e1900 */
[----:B------:R-:W-:-:S02]  /*02c0*/  IMAD.WIDE R8, R14, 0x4, R8 ;  /* 0x000000040e087825 */ /* 0x000fc400078e0208 */
[----:B------:R-:W2:Y:S01]  /*02d0*/  LDG.E R22, desc[UR18][R22.64] ;  /* 0x0000001216167981 */ /* 0x000ea2000c1e1900 */
[----:B------:R-:W-:Y:S01]  /*02e0*/  MOV R5, 0x4 ;  /* 0x0000000400057802 */ /* 0x000fe20000000f00 */
[C---:B------:R-:W-:Y:S02]  /*02f0*/  IMAD.WIDE R24, R14.reuse, R25, UR6 ;  /* 0x000000060e187e25 */ /* 0x040fe4000f8e0219 */
[----:B------:R0:W3:Y:S02]  /*0300*/  LDG.E R20, desc[UR18][R8.64] ;  /* 0x0000001208147981 */ /* 0x0000e4000c1e1900 */
[----:B------:R-:W-:Y:S02]  /*0310*/  IMAD.WIDE R10, R14, R11, UR8 ;  /* 0x000000080e0a7e25 */ /* 0x000fe4000f8e020b */
[----:B------:R-:W4:Y:S04]  /*0320*/  LDG.E R18, desc[UR18][R24.64] ;  /* 0x0000001218127981 */ /* 0x000f28000c1e1900 */
[----:B------:R-:W4:Y:S01]  /*0330*/  LDG.E R17, desc[UR18][R2.64+-0x8] ;  /* 0xfffff81202117981 */ /* 0x000f22000c1e1900 */
[----:B0-----:R-:W-:-:S02]  /*0340*/  HFMA2 R9, -RZ, RZ, 0, 2.384185791015625e-07 ;  /* 0x00000004ff097431 */ /* 0x001fc400000001ff */
[----:B------:R-:W-:Y:S01]  /*0350*/  IMAD.MOV.U32 R7, RZ, RZ, 0x4 ;  /* 0x00000004ff077424 */ /* 0x000fe200078e00ff */
[----:B------:R0:W5:Y:S01]  /*0360*/  LDG.E R16, desc[UR18][R10.64] ;  /* 0x000000120a107981 */ /* 0x000162000c1e1900 */
[----:B------:R-:W-:-:S03]  /*0370*/  IMAD.WIDE R4, R14, R5, UR10 ;  /* 0x0000000a0e047e25 */ /* 0x000fc6000f8e0205 */
[----:B------:R-:W5:Y:S01]  /*0380*/  LDG.E R15, desc[UR18][R2.64+-0x4] ;  /* 0xfffffc12020f7981 */ /* 0x000f62000c1e1900 */
[C---:B------:R-:W-:Y:S01]  /*0390*/  IMAD.WIDE R6, R14.reuse, R7, UR12 ;  /* 0x0000000c0e067e25 */ /* 0x040fe2000f8e0207 */
[----:B------:R-:W-:Y:S02]  /*03a0*/  MOV R27, 0x4 ;  /* 0x00000004001b7802 */ /* 0x000fe40000000f00 */
[----:B------:R1:W5:Y:S01]  /*03b0*/  LDG.E R4, desc[UR18][R4.64] ;  /* 0x0000001204047981 */ /* 0x000362000c1e1900 */
[----:B------:R-:W-:-:S03]  /*03c0*/  IMAD.WIDE R8, R14, R9, UR14 ;  /* 0x0000000e0e087e25 */ /* 0x000fc6000f8e0209 */
[----:B------:R-:W5:Y:S01]  /*03d0*/  LDG.E R23, desc[UR18][R2.64] ;  /* 0x0000001202177981 */ /* 0x000f62000c1e1900 */
[----:B0-----:R-:W-:-:S03]  /*03e0*/  IMAD.WIDE R10, R14, R27, UR16 ;  /* 0x000000100e0a7e25 */ /* 0x001fc6000f8e021b */
[----:B------:R-:W5:Y:S04]  /*03f0*/  LDG.E R7, desc[UR18][R6.64] ;  /* 0x0000001206077981 */ /* 0x000f68000c1e1900 */
[----:B------:R-:W5:Y:S04]  /*0400*/  LDG.E R24, desc[UR18][R2.64+0x4] ;  /* 0x0000041202187981 */ /* 0x000f68000c1e1900 */
[----:B------:R-:W5:Y:S04]  /*0410*/  LDG.E R8, desc[UR18][R8.64] ;  /* 0x0000001208087981 */ /* 0x000f68000c1e1900 */
[----:B------:R-:W5:Y:S04]  /*0420*/  LDG.E R25, desc[UR18][R2.64+0x8] ;  /* 0x0000081202197981 */ /* 0x000f68000c1e1900 */
[----:B------:R-:W5:Y:S04]  /*0430*/  LDG.E R10, desc[UR18][R10.64] ;  /* 0x000000120a0a7981 */ /* 0x000f68000c1e1900 */
[----:B------:R0:W5:Y:S01]  /*0440*/  LDG.E R27, desc[UR18][R2.64+0xc] ;  /* 0x00000c12021b7981 */ /* 0x000162000c1e1900 */
[----:B------:R-:W-:-:S04]  /*0450*/  UIADD3 UR5, UPT, UPT, UR5, 0x8, URZ ;  /* 0x0000000805057890 */ /* 0x000fc8000fffe0ff */
[----:B------:R-:W-:Y:S01]  /*0460*/  UISETP.NE.AND UP0, UPT, UR5, URZ, UPT ;  /* 0x000000ff0500728c */ /* 0x000fe2000bf05270 */
[----:B-1----:R-:W-:Y:S02]  /*0470*/  MOV R5, UR20 ;  /* 0x0000001400057c02 */ /* 0x002fe40008000f00 */
[----:B0-----:R-:W-:Y:S02]  /*0480*/  IADD3 R2, P0, PT, R2, 0x20, RZ ;  /* 0x0000002002027810 */ /* 0x001fe40007f1e0ff */
[----:B------:R-:W-:Y:S02]  /*0490*/  LEA R14, R5, R14, 0x3 ;  /* 0x0000000e050e7211 */ /* 0x000fe400078e18ff */
[----:B------:R-:W-:Y:S01]  /*04a0*/  IADD3.X R3, PT, PT, RZ, R3, RZ, P0, !PT ;  /* 0x00000003ff037210 */ /* 0x000fe200007fe4ff */
[----:B--2---:R-:W-:-:S04]  /*04b0*/  IMAD R21, R21, R22, R12 ;  /* 0x0000001615157224 */ /* 0x004fc800078e020c */
[----:B---3--:R-:W-:-:S04]  /*04c0*/  IMAD R19, R19, R20, R21 ;  /* 0x0000001413137224 */ /* 0x008fc800078e0215 */
[----:B----4-:R-:W-:-:S04]  /*04d0*/  IMAD R17, R17, R18, R19 ;  /* 0x0000001211117224 */ /* 0x010fc800078e0213 */
[----:B-----5:R-:W-:-:S04]  /*04e0*/  IMAD R15, R15, R16, R17 ;  /* 0x000000100f0f7224 */ /* 0x020fc800078e0211 */
[----:B------:R-:W-:-:S04]  /*04f0*/  IMAD R4, R23, R4, R15 ;  /* 0x0000000417047224 */ /* 0x000fc800078e020f */
[----:B------:R-:W-:-:S04]  /*0500*/  IMAD R4, R24, R7, R4 ;  /* 0x0000000718047224 */ /* 0x000fc800078e0204 */
[----:B------:R-:W-:-:S04]  /*0510*/  IMAD R4, R25, R8, R4 ;  /* 0x0000000819047224 */ /* 0x000fc800078e0204 */
[----:B------:R-:W-:Y:S01]  /*0520*/  IMAD R12, R27, R10, R4 ;  /* 0x0000000a1b0c7224 */ /* 0x000fe200078e0204 */
[----:B------:R-:W-:Y:S06]  /*0530*/  BRA.U UP0, `(.L_x_1) ;  /* 0xfffffffd003c7547 */ /* 0x000fec000b83ffff */
.L_x_0:
[----:B------:R-:W-:-:S04]  /*0540*/  ULOP3.LUT UR6, UR20, 0x7, URZ, 0xc0, !UPT ;  /* 0x0000000714067892 */ /* 0x000fc8000f8ec0ff */
[----:B------:R-:W-:-:S09]  /*0550*/  UISETP.NE.AND UP0, UPT, UR6, URZ, UPT ;  /* 0x000000ff0600728c */ /* 0x000fd2000bf05270 */
[----:B------:R-:W-:Y:S05]  /*0560*/  BRA.U !UP0, `(.L_x_2) ;  /* 0x0000000508387547 */ /* 0x000fea000b800000 */
[----:B------:R-:W-:Y:S02]  /*0570*/  UISETP.GE.U32.AND UP0, UPT, UR6, 0x4, UPT ;  /* 0x000000040600788c */ /* 0x000fe4000bf06070 */
[----:B------:R-:W-:-:S04]  /*0580*/  ULOP3.LUT UR5, UR20, 0x3, URZ, 0xc0, !UPT ;  /* 0x0000000314057892 */ /* 0x000fc8000f8ec0ff */
[----:B------:R-:W-:-:S03]  /*0590*/  UISETP.NE.AND UP1, UPT, UR5, URZ, UPT ;  /* 0x000000ff0500728c */ /* 0x000fc6000bf25270 */
[----:B------:R-:W-:Y:S08]  /*05a0*/  BRA.U !UP0, `(.L_x_3) ;  /* 0x00000001087c7547 */ /* 0x000ff0000b800000 */
[----:B------:R-:W1:Y:S01]  /*05b0*/  LDC.64 R6, c[0x0][0x388] ;  /* 0x0000e200ff067b82 */ /* 0x000e620000000a00 */
[----:B------:R-:W2:Y:S01]  /*05c0*/  LDCU.64 UR6, c[0x0][0x380] ;  /* 0x00007000ff0677ac */ /* 0x000ea20008000a00 */
[----:B------:R-:W-:Y:S01]  /*05d0*/  IMAD.U32 R9, RZ, RZ, UR4 ;  /* 0x00000004ff097e24 */ /* 0x000fe2000f8e00ff */
[C---:B------:R-:W-:Y:S02]  /*05e0*/  IADD3 R3, PT, PT, R13.reuse, UR4, RZ ;  /* 0x000000040d037c10 */ /* 0x040fe4000fffe0ff */
[----:B------:R-:W-:Y:S01]  /*05f0*/  IADD3 R10, P0, PT, R13, UR4, RZ ;  /* 0x000000040d0a7c10 */ /* 0x000fe2000ff1e0ff */
[----:B------:R-:W-:Y:S01]  /*0600*/  IMAD R9, R9, UR20, R0 ;  /* 0x0000001409097c24 */ /* 0x000fe2000f8e0200 */
[----:B------:R-:W-:Y:S01]  /*0610*/  MOV R11, UR20 ;  /* 0x00000014000b7c02 */ /* 0x000fe20008000f00 */
[----:B------:R-:W3:Y:S01]  /*0620*/  LDC.64 R4, c[0x0][0x380] ;  /* 0x0000e000ff047b82 */ /* 0x000ee20000000a00 */
[----:B------:R-:W-:Y:S01]  /*0630*/  MOV R15, UR20 ;  /* 0x00000014000f7c02 */ /* 0x000fe20008000f00 */
[----:B-1----:R-:W-:Y:S01]  /*0640*/  IMAD.WIDE R6, R9, 0x4, R6 ;  /* 0x0000000409067825 */ /* 0x002fe200078e0206 */
[----:B------:R-:W-:-:S05]  /*0650*/  MOV R9, UR20 ;  /* 0x0000001400097c02 */ /* 0x000fca0008000f00 */
[----:B------:R-:W-:Y:S02]  /*0660*/  IMAD.WIDE R8, R9, 0x4, R6 ;  /* 0x0000000409087825 */ /* 0x000fe400078e0206 */
[----:B0-----:R-:W4:Y:S02]  /*0670*/  LDG.E R6, desc[UR18][R6.64] ;  /* 0x0000001206067981 */ /* 0x001f24000c1e1900 */
[----:B---3--:R-:W-:Y:S01]  /*0680*/  IMAD.WIDE.U32 R4, R3, 0x4, R4 ;  /* 0x0000000403047825 */ /* 0x008fe200078e0004 */
[----:B------:R-:W-:Y:S01]  /*0690*/  IADD3.X R3, PT, PT, RZ, RZ, RZ, P0, !PT ;  /* 0x000000ffff037210 */ /* 0x000fe200007fe4ff */
[----:B------:R-:W3:Y:S01]  /*06a0*/  LDG.E R17, desc[UR18][R8.64] ;  /* 0x0000001208117981 */ /* 0x000ee2000c1e1900 */
[----:B--2---:R-:W-:-:S03]  /*06b0*/  LEA R2, P0, R10, UR6, 0x2 ;  /* 0x000000060a027c11 */ /* 0x004fc6000f8010ff */
[----:B------:R-:W4:Y:S01]  /*06c0*/  LDG.E R5, desc[UR18][R4.64] ;  /* 0x0000001204057981 */ /* 0x000f22000c1e1900 */
[----:B------:R-:W-:Y:S01]  /*06d0*/  LEA.HI.X R3, R10, UR7, R3, 0x2, P0 ;  /* 0x000000070a037c11 */ /* 0x000fe200080f1403 */
[----:B------:R-:W-:-:S04]  /*06e0*/  IMAD.WIDE R10, R11, 0x4, R8 ;  /* 0x000000040b0a7825 */ /* 0x000fc800078e0208 */
[----:B------:R-:W3:Y:S01]  /*06f0*/  LDG.E R16, desc[UR18][R2.64+0x4] ;  /* 0x0000041202107981 */ /* 0x000ee2000c1e1900 */
[----:B------:R-:W-:-:S03]  /*0700*/  IMAD.WIDE R14, R15, 0x4, R10 ;  /* 0x000000040f0e7825 */ /* 0x000fc600078e020a */
[----:B------:R-:W2:Y:S04]  /*0710*/  LDG.E R19, desc[UR18][R10.64] ;  /* 0x000000120a137981 */ /* 0x000ea8000c1e1900 */
[----:B------:R-:W2:Y:S04]  /*0720*/  LDG.E R18, desc[UR18][R2.64+0x8] ;  /* 0x0000081202127981 */ /* 0x000ea8000c1e1900 */
[----:B------:R-:W5:Y:S04]  /*0730*/  LDG.E R20, desc[UR18][R2.64+0xc] ;  /* 0x00000c1202147981 */ /* 0x000f68000c1e1900 */
[----:B------:R-:W5:Y:S01]  /*0740*/  LDG.E R14, desc[UR18][R14.64] ;  /* 0x000000120e0e7981 */ /* 0x000f62000c1e1900 */
[----:B------:R-:W-:Y:S01]  /*0750*/  UIADD3 UR4, UPT, UPT, UR4, 0x4, URZ ;  /* 0x0000000404047890 */ /* 0x000fe2000fffe0ff */
[----:B----4-:R-:W-:-:S04]  /*0760*/  IMAD R5, R5, R6, R12 ;  /* 0x0000000605057224 */ /* 0x010fc800078e020c */
[----:B---3--:R-:W-:-:S04]  /*0770*/  IMAD R5, R16, R17, R5 ;  /* 0x0000001110057224 */ /* 0x008fc800078e0205 */
[----:B--2---:R-:W-:-:S04]  /*0780*/  IMAD R5, R18, R19, R5 ;  /* 0x0000001312057224 */ /* 0x004fc800078e0205 */
[----:B-----5:R-:W-:-:S07]  /*0790*/  IMAD R12, R20, R14, R5 ;  /* 0x0000000e140c7224 */ /* 0x020fce00078e0205 */
.L_x_3:
[----:B------:R-:W-:Y:S05]  /*07a0*/  BRA.U !UP1, `(.L_x_2) ;  /* 0x0000000109a87547 */ /* 0x000fea000b800000 */
[----:B------:R-:W-:Y:S01]  /*07b0*/  UISETP.NE.AND UP0, UPT, UR5, 0x1, UPT ;  /* 0x000000010500788c */ /* 0x000fe2000bf05270 */
[----:B------:R-:W-:Y:S01]  /*07c0*/  MOV R7, UR4 ;  /* 0x0000000400077c02 */ /* 0x000fe20008000f00 */
[----:B------:R-:W-:Y:S02]  /*07d0*/  ULOP3.LUT UR5, UR20, 0x1, URZ, 0xc0, !UPT ;  /* 0x0000000114057892 */ /* 0x000fe4000f8ec0ff */
[----:B------:R-:W-:Y:S02]  /*07e0*/  MOV R15, UR20 ;  /* 0x00000014000f7c02 */ /* 0x000fe40008000f00 */
[----:B------:R-:W-:Y:S01]  /*07f0*/  UISETP.NE.U32.AND UP1, UPT, UR5, 0x1, UPT ;  /* 0x000000010500788c */ /* 0x000fe2000bf25070 */
[----:B------:R-:W-:-:S04]  /*0800*/  PLOP3.LUT P1, PT, PT, PT, UP0, 0x80, 0x8 ;  /* 0x000000000008781c */ /* 0x000fc80003f2f008 */
[----:B------:R-:W1:Y:S01]  /*0810*/  @UP0 LDCU.128 UR8, c[0x0][0x380] ;  /* 0x00007000ff0807ac */ /* 0x000e620008000c00 */
[----:B------:R-:W-:Y:S01]  /*0820*/  PLOP3.LUT P0, PT, PT, PT, UP1, 0x80, 0x8 ;  /* 0x000000000008781c */ /* 0x000fe20003f0f018 */
[----:B------:R-:W2:Y:S04]  /*0830*/  @UP0 LDCU.64 UR6, c[0x0][0x380] ;  /* 0x00007000ff0607ac */ /* 0x000ea80008000a00 */
[----:B------:R-:W3:Y:S03]  /*0840*/  @!UP1 LDCU.128 UR12, c[0x0][0x380] ;  /* 0x00007000ff0c97ac */ /* 0x000ee60008000c00 */
[C---:B------:R-:W-:Y:S02]  /*0850*/  @P1 IADD3 R3, PT, PT, R13.reuse, UR4, RZ ;  /* 0x000000040d031c10 */ /* 0x040fe4000fffe0ff */
[----:B------:R-:W-:Y:S01]  /*0860*/  @P1 IADD3 R6, P2, PT, R13, UR4, RZ ;  /* 0x000000040d061c10 */ /* 0x000fe2000ff5e0ff */
[----:B------:R-:W-:Y:S01]  /*0870*/  @UP0 UIADD3 UR4, UPT, UPT, UR4, 0x2, URZ ;  /* 0x0000000204040890 */ /* 0x000fe2000fffe0ff */
[----:B-1----:R-:W-:Y:S01]  /*0880*/  MOV R11, UR9 ;  /* 0x00000009000b7c02 */ /* 0x002fe20008000f00 */
[----:B------:R-:W-:Y:S01]  /*0890*/  IMAD.U32 R10, RZ, RZ, UR8 ;  /* 0x00000008ff0a7e24 */ /* 0x000fe2000f8e00ff */
[----:B------:R-:W-:-:S02]  /*08a0*/  MOV R4, UR10 ;  /* 0x0000000a00047c02 */ /* 0x000fc40008000f00 */
[----:B------:R-:W-:Y:S01]  /*08b0*/  MOV R5, UR11 ;  /* 0x0000000b00057c02 */ /* 0x000fe20008000f00 */
[----:B------:R-:W-:-:S04]  /*08c0*/  @P1 IMAD.WIDE.U32 R10, R3, 0x4, R10 ;  /* 0x00000004030a1825 */ /* 0x000fc800078e000a */
[----:B------:R-:W-:Y:S01]  /*08d0*/  @P1 IMAD R3, R7, UR20, R0 ;  /* 0x0000001407031c24 */ /* 0x000fe2000f8e0200 */
[----:B------:R-:W-:Y:S01]  /*08e0*/  @P1 IADD3.X R7, PT, PT, RZ, RZ, RZ, P2, !PT ;  /* 0x000000ffff071210 */ /* 0x000fe200017fe4ff */
[----:B------:R-:W-:Y:S01]  /*08f0*/  IMAD.U32 R19, RZ, RZ, UR4 ;  /* 0x00000004ff137e24 */ /* 0x000fe2000f8e00ff */
[C---:B--2---:R-:W-:Y:S01]  /*0900*/  @P1 LEA R2, P2, R6.reuse, UR6, 0x2 ;  /* 0x0000000606021c11 */ /* 0x044fe2000f8410ff */
[----:B------:R-:W-:Y:S01]  /*0910*/  @P1 IMAD.WIDE R4, R3, 0x4, R4 ;  /* 0x0000000403041825 */ /* 0x000fe200078e0204 */
[----:B------:R-:W-:Y:S01]  /*0920*/  @!P0 IADD3 R17, PT, PT, R13, UR4, RZ ;  /* 0x000000040d118c10 */ /* 0x000fe2000fffe0ff */
[----:B0-----:R-:W2:Y:S01]  /*0930*/  @P1 LDG.E R11, desc[UR18][R10.64] ;  /* 0x000000120a0b1981 */ /* 0x001ea2000c1e1900 */
[----:B------:R-:W-:Y:S01]  /*0940*/  @P1 LEA.HI.X R3, R6, UR7, R7, 0x2, P2 ;  /* 0x0000000706031c11 */ /* 0x000fe200090f1407 */
[----:B------:R-:W-:Y:S01]  /*0950*/  @!P0 IMAD R19, R19, UR20, R0 ;  /* 0x0000001413138c24 */ /* 0x000fe2000f8e0200 */
[----:B---3--:R-:W-:Y:S01]  /*0960*/  MOV R6, UR12 ;  /* 0x0000000c00067c02 */ /* 0x008fe20008000f00 */
[----:B------:R-:W-:Y:S01]  /*0970*/  @P1 IMAD.WIDE R14, R15, 0x4, R4 ;  /* 0x000000040f0e1825 */ /* 0x000fe200078e0204 */
[----:B------:R-:W-:Y:S01]  /*0980*/  MOV R7, UR13 ;  /* 0x0000000d00077c02 */ /* 0x000fe20008000f00 */
[----:B------:R-:W2:Y:S01]  /*0990*/  @P1 LDG.E R4, desc[UR18][R4.64] ;  /* 0x0000001204041981 */ /* 0x000ea2000c1e1900 */
[----:B------:R-:W-:-:S02]  /*09a0*/  MOV R8, UR14 ;  /* 0x0000000e00087c02 */ /* 0x000fc40008000f00 */
[----:B------:R-:W-:Y:S01]  /*09b0*/  MOV R9, UR15 ;  /* 0x0000000f00097c02 */ /* 0x000fe20008000f00 */
[----:B------:R-:W-:Y:S01]  /*09c0*/  @!P0 IMAD.WIDE.U32 R6, R17, 0x4, R6 ;  /* 0x0000000411068825 */ /* 0x000fe200078e0006 */
[----:B------:R-:W3:Y:S03]  /*09d0*/  @P1 LDG.E R14, desc[UR18][R14.64] ;  /* 0x000000120e0e1981 */ /* 0x000ee6000c1e1900 */
[----:B------:R-:W-:Y:S01]  /*09e0*/  @!P0 IMAD.WIDE R8, R19, 0x4, R8 ;  /* 0x0000000413088825 */ /* 0x000fe200078e0208 */
[----:B------:R-:W3:Y:S04]  /*09f0*/  @P1 LDG.E R2, desc[UR18][R2.64+0x4] ;  /* 0x0000041202021981 */ /* 0x000ee8000c1e1900 */
[----:B------:R-:W4:Y:S04]  /*0a00*/  @!P0 LDG.E R7, desc[UR18][R6.64] ;  /* 0x0000001206078981 */ /* 0x000f28000c1e1900 */
[----:B------:R-:W4:Y:S01]  /*0a10*/  @!P0 LDG.E R8, desc[UR18][R8.64] ;  /* 0x0000001208088981 */ /* 0x000f22000c1e1900 */
[----:B--2---:R-:W-:-:S04]  /*0a20*/  @P1 IMAD R11, R11, R4, R12 ;  /* 0x000000040b0b1224 */ /* 0x004fc800078e020c */
[----:B---3--:R-:W-:-:S04]  /*0a30*/  @P1 IMAD R12, R2, R14, R11 ;  /* 0x0000000e020c1224 */ /* 0x008fc800078e020b */
[----:B----4-:R-:W-:-:S07]  /*0a40*/  @!P0 IMAD R12, R7, R8, R12 ;  /* 0x00000008070c8224 */ /* 0x010fce00078e020c */
.L_x_2:
[----:B------:R-:W1:Y:S01]  /*0a50*/  LDC.64 R2, c[0x0][0x390] ;  /* 0x0000e400ff027b82 */ /* 0x000e620000000a00 */
[----:B------:R-:W-:-:S05]  /*0a60*/  IADD3 R13, PT, PT, R0, R13, RZ ;  /* 0x0000000d000d7210 */ /* 0x000fca0007ffe0ff */
[----:B-1----:R-:W-:-:S05]  /*0a70*/  IMAD.WIDE R2, R13, 0x4, R2 ;  /* 0x000000040d027825 */ /* 0x002fca00078e0202 */
[----:B0-----:R-:W-:Y:S01]  /*0a80*/  STG.E desc[UR18][R2.64], R12 ;  /* 0x0000000c02007986 */ /* 0x001fe2000c101912 */
[----:B------:R-:W-:Y:S05]  /*0a90*/  EXIT ;  /* 0x000000000000794d */ /* 0x000fea0003800000 */
.L_x_4:
[----:B------:R-:W-:-:S00]  /*0aa0*/  BRA `(.L_x_4) ;  /* 0xfffffffc00fc7947 */ /* 0x000fc0000383ffff */
[----:B------:R-:W-:-:S00]  /*0ab0*/  NOP ;  /* 0x0000000000007918 */ /* 0x000fc00000000000 */
        /* <DEDUP_REMOVED lines=12> */
.L_x_9:


//--------------------- .text._Z13stencilKernelPKiPiii --------------------------
	.section	.text._Z13stencilKernelPKiPiii,"ax",@progbits
	.align	128
        .global         _Z13stencilKernelPKiPiii
        .type           _Z13stencilKernelPKiPiii,@function
        .size           _Z13stencilKernelPKiPiii,(.L_x_10 - _Z13stencilKernelPKiPiii)
        .other          _Z13stencilKernelPKiPiii,@"STO_CUDA_ENTRY STV_DEFAULT"
_Z13stencilKernelPKiPiii:
.text._Z13stencilKernelPKiPiii:
[----:B------:R-:W-:Y:S01]  /*0000*/  LDC R1, c[0x0][0x37c] ;  /* 0x0000df00ff017b82 */ /* 0x000fe20000000800 */
[----:B------:R-:W0:Y:S07]  /*0010*/  S2R R5, SR_TID.X ;  /* 0x0000000000057919 */ /* 0x000e2e0000002100 */
[----:B------:R-:W0:Y:S01]  /*0020*/  LDC R0, c[0x0][0x360] ;  /* 0x0000d800ff007b82 */ /* 0x000e220000000800 */
[----:B------:R-:W1:Y:S07]  /*0030*/  S2R R4, SR_TID.Y ;  /* 0x0000000000047919 */ /* 0x000e6e0000002200 */
[----:B------:R-:W0:Y:S08]  /*0040*/  S2UR UR4, SR_CTAID.X ;  /* 0x00000000000479c3 */ /* 0x000e300000002500 */
[----:B------:R-:W1:Y:S08]  /*0050*/  S2UR UR5, SR_CTAID.Y ;  /* 0x00000000000579c3 */ /* 0x000e700000002600 */
[----:B------:R-:W1:Y:S08]  /*0060*/  LDC R19, c[0x0][0x364] ;  /* 0x0000d900ff137b82 */ /* 0x000e700000000800 */
[----:B------:R-:W2:Y:S01]  /*0070*/  LDC.64 R2, c[0x0][0x390] ;  /* 0x0000e400ff027b82 */ /* 0x000ea20000000a00 */
[----:B0-----:R-:W-:-:S02]  /*0080*/  IMAD R0, R0, UR4, R5 ;  /* 0x0000000400007c24 */ /* 0x001fc4000f8e0205 */
[----:B-1----:R-:W-:-:S05]  /*0090*/  IMAD R19, R19, UR5, R4 ;  /* 0x0000000513137c24 */ /* 0x002fca000f8e0204 */
[CC--:B------:R-:W-:Y:S02]  /*00a0*/  VIMNMX R6, PT, PT, R0.reuse, R19.reuse, PT ;  /* 0x0000001300067248 */ /* 0x0c0fe40003fe0100 */
[----:B------:R-:W-:Y:S02]  /*00b0*/  VIMNMX R5, PT, PT, R0, R19, !PT ;  /* 0x0000001300057248 */ /* 0x000fe40007fe0100 */
[-C--:B--2---:R-:W-:Y:S02]  /*00c0*/  IADD3 R4, PT, PT, R2, -R3.reuse, RZ ;  /* 0x8000000302047210 */ /* 0x084fe40007ffe0ff */
[----:B------:R-:W-:-:S04]  /*00d0*/  ISETP.GE.AND P0, PT, R6, R3, PT ;  /* 0x000000030600720c */ /* 0x000fc80003f06270 */
[----:B------:R-:W-:-:S13]  /*00e0*/  ISETP.GE.OR P0, PT, R5, R4, !P0 ;  /* 0x000000040500720c */ /* 0x000fda0004706670 */
[----:B------:R-:W-:Y:S05]  /*00f0*/  @P0 EXIT ;  /* 0x000000000000094d */ /* 0x000fea0003800000 */
[----:B------:R-:W0:Y:S01]  /*0100*/  LDC.64 R4, c[0x0][0x380] ;  /* 0x0000e000ff047b82 */ /* 0x000e220000000a00 */
[----:B------:R-:W1:Y:S01]  /*0110*/  LDCU.64 UR4, c[0x0][0x358] ;  /* 0x00006b00ff0477ac */ /* 0x000e620008000a00 */
[----:B------:R-:W-:-:S04]  /*0120*/  IMAD R21, R0, R2, R19 ;  /* 0x0000000200157224 */ /* 0x000fc800078e0213 */
[----:B0-----:R-:W-:-:S05]  /*0130*/  IMAD.WIDE R6, R21, 0x4, R4 ;  /* 0x0000000415067825 */ /* 0x001fca00078e0204 */
[----:B-1----:R-:W2:Y:S01]  /*0140*/  LDG.E R14, desc[UR4][R6.64] ;  /* 0x00000004060e7981 */ /* 0x002ea2000c1e1900 */
[----:B------:R-:W-:Y:S02]  /*0150*/  ISETP.GE.AND P0, PT, R3, RZ, PT ;  /* 0x000000ff0300720c */ /* 0x000fe40003f06270 */
[----:B--2---:R-:W-:-:S11]  /*0160*/  IADD3 R14, PT, PT, -R14, RZ, RZ ;  /* 0x000000ff0e0e7210 */ /* 0x004fd60007ffe1ff */
[----:B------:R-:W-:Y:S05]  /*0170*/  @!P0 BRA `(.L_x_5) ;  /* 0x00000004006c8947 */ /* 0x000fea0003800000 */
[C---:B------:R-:W-:Y:S01]  /*0180*/  ISETP.GE.U32.AND P1, PT, R3.reuse, 0x4, PT ;  /* 0x000000040300780c */ /* 0x040fe20003f26070 */
[C---:B------:R-:W-:Y:S01]  /*0190*/  IMAD.SHL.U32 R9, R3.reuse, 0x2, RZ ;  /* 0x0000000203097824 */ /* 0x040fe200078e00ff */
[----:B------:R-:W-:-:S04]  /*01a0*/  IADD3 R23, PT, PT, -R3, RZ, RZ ;  /* 0x000000ff03177210 */ /* 0x000fc80007ffe1ff */
[----:B------:R-:W-:-:S04]  /*01b0*/  LOP3.LUT R8, R9, 0x6, RZ, 0xc0, !PT ;  /* 0x0000000609087812 */ /* 0x000fc800078ec0ff */
[----:B------:R-:W-:-:S03]  /*01c0*/  ISETP.GE.U32.AND P0, PT, R8, 0x3, PT ;  /* 0x000000030800780c */ /* 0x000fc60003f06070 */
[----:B------:R-:W-:Y:S10]  /*01d0*/  @!P1 BRA `(.L_x_6) ;  /* 0x0000000000b09947 */ /* 0x000ff40003800000 */
[----:B------:R-:W-:Y:S01]  /*01e0*/  IADD3 R8, P1, PT, R6, 0x10, RZ ;  /* 0x0000001006087810 */ /* 0x000fe20007f3e0ff */
[----:B------:R-:W-:Y:S01]  /*01f0*/  IMAD.IADD R25, R0, 0x1, -R3 ;  /* 0x0000000100197824 */ /* 0x000fe200078e0a03 */
[----:B------:R-:W-:-:S03]  /*0200*/  LOP3.LUT R9, R9, 0x7ffffff8, RZ, 0xc0, !PT ;  /* 0x7ffffff809097812 */ /* 0x000fc600078ec0ff */
[----:B------:R-:W-:Y:S01]  /*0210*/  IMAD R25, R25, R2, R19 ;  /* 0x0000000219197224 */ /* 0x000fe200078e0213 */
[----:B------:R-:W-:Y:S01]  /*0220*/  IADD3 R18, PT, PT, -R9, RZ, RZ ;  /* 0x000000ff09127210 */ /* 0x000fe20007ffe1ff */
[----:B------:R-:W-:-:S07]  /*0230*/  IMAD.X R9, RZ, RZ, R7, P1 ;  /* 0x000000ffff097224 */ /* 0x000fce00008e0607 */
.L_x_7:
[----:B------:R-:W-:-:S04]  /*0240*/  IMAD.WIDE R16, R25, 0x4, R4 ;  /* 0x0000000419107825 */ /* 0x000fc800078e0204 */
[----:B------:R-:W-:Y:S01]  /*0250*/  IMAD.WIDE R10, R23, 0x4, R8 ;  /* 0x00000004170a7825 */ /* 0x000fe200078e0208 */
[----:B------:R0:W2:Y:S03]  /*0260*/  LDG.E R15, desc[UR4][R16.64] ;  /* 0x00000004100f7981 */ /* 0x0000a6000c1e1900 */
[C---:B------:R-:W-:Y:S01]  /*0270*/  IMAD.WIDE R26, R2.reuse, 0x4, R16 ;  /* 0x00000004021a7825 */ /* 0x040fe200078e0210 */
[----:B------:R-:W2:Y:S04]  /*0280*/  LDG.E R28, desc[UR4][R10.64+-0x10] ;  /* 0xfffff0040a1c7981 */ /* 0x000ea8000c1e1900 */
[----:B------:R1:W3:Y:S04]  /*0290*/  LDG.E R22, desc[UR4][R26.64] ;  /* 0x000000041a167981 */ /* 0x0002e8000c1e1900 */
[----:B------:R-:W3:Y:S01]  /*02a0*/  LDG.E R24, desc[UR4][R10.64+-0xc] ;  /* 0xfffff4040a187981 */ /* 0x000ee2000c1e1900 */
[----:B0-----:R-:W-:-:S03]  /*02b0*/  IMAD.WIDE R16, R2, 0x4, R26 ;  /* 0x0000000402107825 */ /* 0x001fc600078e021a */
[----:B------:R-:W4:Y:S04]  /*02c0*/  LDG.E R20, desc[UR4][R10.64+-0x8] ;  /* 0xfffff8040a147981 */ /* 0x000f28000c1e1900 */
[----:B------:R0:W4:Y:S01]  /*02d0*/  LDG.E R29, desc[UR4][R16.64] ;  /* 0x00000004101d7981 */ /* 0x000122000c1e1900 */
[----:B------:R-:W-:Y:S01]  /*02e0*/  IMAD.WIDE R12, R2, 0x4, R16 ;  /* 0x00000004020c7825 */ /* 0x000fe200078e0210 */
[----:B--2---:R-:W-:-:S03]  /*02f0*/  IADD3 R28, PT, PT, R28, R15, R14 ;  /* 0x0000000f1c1c7210 */ /* 0x004fc60007ffe00e */
[C---:B------:R-:W-:Y:S02]  /*0300*/  IMAD.WIDE R14, R2.reuse, 0x4, R12 ;  /* 0x00000004020e7825 */ /* 0x040fe400078e020c */
[----:B------:R-:W2:Y:S02]  /*0310*/  LDG.E R12, desc[UR4][R12.64] ;  /* 0x000000040c0c7981 */ /* 0x000ea4000c1e1900 */
[----:B-1----:R-:W-:Y:S01]  /*0320*/  IMAD.WIDE R26, R2, 0x4, R14 ;  /* 0x00000004021a7825 */ /* 0x002fe200078e020e */
[----:B---3--:R-:W-:Y:S02]  /*0330*/  IADD3 R28, PT, PT, R24, R22, R28 ;  /* 0x00000016181c7210 */ /* 0x008fe40007ffe01c */
[----:B------:R-:W2:Y:S01]  /*0340*/  LDG.E R24, desc[UR4][R10.64+-0x4] ;  /* 0xfffffc040a187981 */ /* 0x000ea2000c1e1900 */
[----:B0-----:R-:W-:-:S03]  /*0350*/  IMAD.WIDE R16, R2, 0x4, R26 ;  /* 0x0000000402107825 */ /* 0x001fc600078e021a */
[----:B------:R-:W3:Y:S01]  /*0360*/  LDG.E R22, desc[UR4][R14.64] ;  /* 0x000000040e167981 */ /* 0x000ee2000c1e1900 */
[----:B----4-:R-:W-:-:S03]  /*0370*/  IADD3 R20, PT, PT, R20, R29, R28 ;  /* 0x0000001d14147210 */ /* 0x010fc60007ffe01c */
[----:B------:R-:W4:Y:S04]  /*0380*/  LDG.E R13, desc[UR4][R26.64] ;  /* 0x000000041a0d7981 */ /* 0x000f28000c1e1900 */
[----:B------:R-:W3:Y:S01]  /*0390*/  LDG.E R15, desc[UR4][R10.64] ;  /* 0x000000040a0f7981 */ /* 0x000ee2000c1e1900 */
[----:B------:R-:W-:-:S03]  /*03a0*/  IMAD.WIDE R28, R2, 0x4, R16 ;  /* 0x00000004021c7825 */ /* 0x000fc600078e0210 */
[----:B------:R-:W4:Y:S04]  /*03b0*/  LDG.E R26, desc[UR4][R10.64+0x4] ;  /* 0x000004040a1a7981 */ /* 0x000f28000c1e1900 */
[----:B------:R-:W5:Y:S04]  /*03c0*/  LDG.E R14, desc[UR4][R10.64+0x8] ;  /* 0x000008040a0e7981 */ /* 0x000f68000c1e1900 */
[----:B------:R-:W5:Y:S04]  /*03d0*/  LDG.E R27, desc[UR4][R10.64+0xc] ;  /* 0x00000c040a1b7981 */ /* 0x000f68000c1e1900 */
[----:B------:R-:W5:Y:S04]  /*03e0*/  LDG.E R28, desc[UR4][R28.64] ;  /* 0x000000041c1c7981 */ /* 0x000f68000c1e1900 */
[----:B------:R-:W5:Y:S01]  /*03f0*/  LDG.E R11, desc[UR4][R16.64] ;  /* 0x00000004100b7981 */ /* 0x000f62000c1e1900 */
[----:B------:R-:W-:-:S04]  /*0400*/  IADD3 R18, PT, PT, R18, 0x8, RZ ;  /* 0x0000000812127810 */ /* 0x000fc80007ffe0ff */
[----:B------:R-:W-:Y:S01]  /*0410*/  ISETP.NE.AND P1, PT, R18, RZ, PT ;  /* 0x000000ff1200720c */ /* 0x000fe20003f25270 */
[----:B------:R-:W-:Y:S01]  /*0420*/  IMAD R25, R2, 0x8, R25 ;  /* 0x0000000802197824 */ /* 0x000fe200078e0219 */
[----:B------:R-:W-:Y:S02]  /*0430*/  IADD3 R23, PT, PT, R23, 0x8, RZ ;  /* 0x0000000817177810 */ /* 0x000fe40007ffe0ff */
[----:B--2---:R-:W-:-:S04]  /*0440*/  IADD3 R12, PT, PT, R24, R12, R20 ;  /* 0x0000000c180c7210 */ /* 0x004fc80007ffe014 */
[----:B---3--:R-:W-:-:S04]  /*0450*/  IADD3 R12, PT, PT, R15, R22, R12 ;  /* 0x000000160f0c7210 */ /* 0x008fc80007ffe00c */
[----:B----4-:R-:W-:-:S04]  /*0460*/  IADD3 R12, PT, PT, R26, R13, R12 ;  /* 0x0000000d1a0c7210 */ /* 0x010fc80007ffe00c */
[----:B-----5:R-:W-:-:S04]  /*0470*/  IADD3 R14, PT, PT, R14, R11, R12 ;  /* 0x0000000b0e0e7210 */ /* 0x020fc80007ffe00c */
[----:B------:R-:W-:Y:S01]  /*0480*/  IADD3 R14, PT, PT, R27, R28, R14 ;  /* 0x0000001c1b0e7210 */ /* 0x000fe20007ffe00e */
[----:B------:R-:W-:Y:S06]  /*0490*/  @P1 BRA `(.L_x_7) ;  /* 0xfffffffc00681947 */ /* 0x000fec000383ffff */
.L_x_6:
[----:B------:R-:W-:Y:S01]  /*04a0*/  @P0 IMAD.IADD R8, R0, 0x1, R23 ;  /* 0x0000000100080824 */ /* 0x000fe200078e0217 */
[----:B------:R-:W-:Y:S01]  /*04b0*/  LOP3.LUT R3, R3, 0x1, RZ, 0xc0, !PT ;  /* 0x0000000103037812 */ /* 0x000fe200078ec0ff */
[C---:B------:R-:W-:Y:S01]  /*04c0*/  @P0 IMAD.WIDE R10, R23.reuse, 0x4, R6 ;  /* 0x00000004170a0825 */ /* 0x040fe200078e0206 */
[----:B------:R-:W-:Y:S02]  /*04d0*/  @P0 IADD3 R23, PT, PT, R23, 0x4, RZ ;  /* 0x0000000417170810 */ /* 0x000fe40007ffe0ff */
[----:B------:R-:W-:Y:S01]  /*04e0*/  ISETP.NE.U32.AND P1, PT, R3, 0x1, PT ;  /* 0x000000010300780c */ /* 0x000fe20003f25070 */
[----:B------:R-:W-:Y:S01]  /*04f0*/  @P0 IMAD R13, R8, R2, R19 ;  /* 0x00000002080d0224 */ /* 0x000fe200078e0213 */
[----:B------:R-:W2:Y:S03]  /*0500*/  @P0 LDG.E R22, desc[UR4][R10.64] ;  /* 0x000000040a160981 */ /* 0x000ea6000c1e1900 */
[----:B------:R-:W-:Y:S01]  /*0510*/  @P0 IMAD.WIDE R12, R13, 0x4, R4 ;  /* 0x000000040d0c0825 */ /* 0x000fe200078e0204 */
[----:B------:R-:W3:Y:S04]  /*0520*/  @P0 LDG.E R20, desc[UR4][R10.64+0x4] ;  /* 0x000004040a140981 */ /* 0x000ee8000c1e1900 */
[----:B------:R-:W2:Y:S01]  /*0530*/  @P0 LDG.E R15, desc[UR4][R12.64] ;  /* 0x000000040c0f0981 */ /* 0x000ea2000c1e1900 */
[----:B------:R-:W-:-:S03]  /*0540*/  @P0 IMAD.WIDE R16, R2, 0x4, R12 ;  /* 0x0000000402100825 */ /* 0x000fc600078e020c */
[----:B------:R-:W4:Y:S01]  /*0550*/  @P0 LDG.E R18, desc[UR4][R10.64+0x8] ;  /* 0x000008040a120981 */ /* 0x000f22000c1e1900 */
[----:B------:R-:W-:-:S03]  /*0560*/  @!P1 IMAD.IADD R3, R0, 0x1, R23 ;  /* 0x0000000100039824 */ /* 0x000fc600078e0217 */
[----:B------:R0:W3:Y:S01]  /*0570*/  @P0 LDG.E R29, desc[UR4][R16.64] ;  /* 0x00000004101d0981 */ /* 0x0000e2000c1e1900 */
[C---:B------:R-:W-:Y:S01]  /*0580*/  @!P1 IMAD.WIDE R8, R23.reuse, 0x4, R6 ;  /* 0x0000000417089825 */ /* 0x040fe200078e0206 */
[----:B------:R-:W-:-:S03]  /*0590*/  @!P1 IADD3 R23, PT, PT, R23, 0x2, RZ ;  /* 0x0000000217179810 */ /* 0x000fc60007ffe0ff */
[----:B------:R-:W-:Y:S01]  /*05a0*/  @!P1 IMAD R25, R3, R2, R19 ;  /* 0x0000000203199224 */ /* 0x000fe200078e0213 */
[----:B------:R-:W5:Y:S01]  /*05b0*/  @!P1 LDG.E R26, desc[UR4][R8.64] ;  /* 0x00000004081a9981 */ /* 0x000f62000c1e1900 */
[----:B0-----:R-:W-:-:S03]  /*05c0*/  @P0 IMAD.WIDE R16, R2, 0x4, R16 ;  /* 0x0000000402100825 */ /* 0x001fc600078e0210 */
[----:B------:R-:W5:Y:S01]  /*05d0*/  @!P1 LDG.E R28, desc[UR4][R8.64+0x4] ;  /* 0x00000404081c9981 */ /* 0x000f62000c1e1900 */
[----:B------:R-:W-:-:S03]  /*05e0*/  @!P1 IMAD.WIDE R24, R25, 0x4, R4 ;  /* 0x0000000419189825 */ /* 0x000fc600078e0204 */
[----:B------:R0:W4:Y:S01]  /*05f0*/  @P0 LDG.E R27, desc[UR4][R16.64] ;  /* 0x00000004101b0981 */ /* 0x000122000c1e1900 */
[----:B------:R-:W-:-:S04]  /*0600*/  @P0 IMAD.WIDE R12, R2, 0x4, R16 ;  /* 0x00000004020c0825 */ /* 0x000fc800078e0210 */
[----:B------:R-:W-:Y:S02]  /*0610*/  IMAD.IADD R3, R0, 0x1, R23 ;  /* 0x0000000100037824 */ /* 0x000fe400078e0217 */
[----:B------:R-:W5:Y:S02]  /*0620*/  @P0 LDG.E R0, desc[UR4][R10.64+0xc] ;  /* 0x00000c040a000981 */ /* 0x000f64000c1e1900 */
[----:B0-----:R-:W-:Y:S02]  /*0630*/  IMAD R17, R3, R2, R19 ;  /* 0x0000000203117224 */ /* 0x001fe400078e0213 */
[----:B------:R-:W5:Y:S01]  /*0640*/  @P0 LDG.E R13, desc[UR4][R12.64] ;  /* 0x000000040c0d0981 */ /* 0x000f62000c1e1900 */
[----:B------:R-:W-:-:S03]  /*0650*/  @!P1 IMAD.WIDE R2, R2, 0x4, R24 ;  /* 0x0000000402029825 */ /* 0x000fc600078e0218 */
[----:B------:R-:W5:Y:S01]  /*0660*/  @!P1 LDG.E R19, desc[UR4][R24.64] ;  /* 0x0000000418139981 */ /* 0x000f62000c1e1900 */
[----:B------:R-:W-:-:S03]  /*0670*/  IMAD.WIDE R6, R23, 0x4, R6 ;  /* 0x0000000417067825 */ /* 0x000fc600078e0206 */
[----:B------:R-:W5:Y:S01]  /*0680*/  @!P1 LDG.E R2, desc[UR4][R2.64] ;  /* 0x0000000402029981 */ /* 0x000f62000c1e1900 */
[----:B------:R-:W-:-:S03]  /*0690*/  IMAD.WIDE R4, R17, 0x4, R4 ;  /* 0x0000000411047825 */ /* 0x000fc600078e0204 */
[----:B------:R-:W5:Y:S04]  /*06a0*/  LDG.E R6, desc[UR4][R6.64] ;  /* 0x0000000406067981 */ /* 0x000f68000c1e1900 */
[----:B------:R-:W5:Y:S01]  /*06b0*/  LDG.E R5, desc[UR4][R4.64] ;  /* 0x0000000404057981 */ /* 0x000f62000c1e1900 */
[----:B--2---:R-:W-:-:S04]  /*06c0*/  @P0 IADD3 R15, PT, PT, R22, R15, R14 ;  /* 0x0000000f160f0210 */ /* 0x004fc80007ffe00e */
[----:B---3--:R-:W-:-:S04]  /*06d0*/  @P0 IADD3 R15, PT, PT, R20, R29, R15 ;  /* 0x0000001d140f0210 */ /* 0x008fc80007ffe00f */
[----:B----4-:R-:W-:-:S04]  /*06e0*/  @P0 IADD3 R15, PT, PT, R18, R27, R15 ;  /* 0x0000001b120f0210 */ /* 0x010fc80007ffe00f */
[----:B-----5:R-:W-:-:S04]  /*06f0*/  @P0 IADD3 R14, PT, PT, R0, R13, R15 ;  /* 0x0000000d000e0210 */ /* 0x020fc80007ffe00f */
[----:B------:R-:W-:-:S04]  /*0700*/  @!P1 IADD3 R19, PT, PT, R26, R19, R14 ;  /* 0x000000131a139210 */ /* 0x000fc80007ffe00e */
[----:B------:R-:W-:-:S04]  /*0710*/  @!P1 IADD3 R14, PT, PT, R28, R2, R19 ;  /* 0x000000021c0e9210 */ /* 0x000fc80007ffe013 */
[----:B------:R-:W-:-:S07]  /*0720*/  IADD3 R14, PT, PT, R6, R5, R14 ;  /* 0x00000005060e7210 */ /* 0x000fce0007ffe00e */
.L_x_5:
[----:B------:R-:W0:Y:S02]  /*0730*/  LDC.64 R2, c[0x0][0x388] ;  /* 0x0000e200ff027b82 */ /* 0x000e240000000a00 */
[----:B0-----:R-:W-:-:S05]  /*0740*/  IMAD.WIDE R2, R21, 0x4, R2 ;  /* 0x0000000415027825 */ /* 0x001fca00078e0202 */
[----:B------:R-:W-:Y:S01]  /*0750*/  STG.E desc[UR4][R2.64], R14 ;  /* 0x0000000e02007986 */ /* 0x000fe2000c101904 */
[----:B------:R-:W-:Y:S05]  /*0760*/  EXIT ;  /* 0x000000000000794d */ /* 0x000fea0003800000 */
.L_x_8:
        /* <DEDUP_REMOVED lines=9> */
.L_x_10:


//--------------------- .nv.shared.reserved.0     --------------------------
	.section	.nv.shared.reserved.0,"aw",@nobits
	.weak		__nv_reservedSMEM_offset_0_alias
	.size		__nv_reservedSMEM_offset_0_alias, 0, 64
	.other		__nv_reservedSMEM_offset_0_alias,@"STO_CUDA_RESERVED_SHARED STV_DEFAULT"
__nv_reservedSMEM_offset_0_alias:
	.zero		0
	.zero		64


//--------------------- .nv.constant0._Z12matmulKernelPKiS0_Pii --------------------------
	.section	.nv.constant0._Z12matmulKernelPKiS0_Pii,"a",@progbits
	.sectionflags	@""
	.align	4
.nv.constant0._Z12matmulKernelPKiS0_Pii:
	.zero		924


//--------------------- .nv.constant0._Z13stencilKernelPKiPiii --------------------------
	.section	.nv.constant0._Z13stencilKernelPKiPiii,"a",@progbits
	.sectionflags	@""
	.align	4
.nv.constant0._Z13stencilKernelPKiPiii:
	.zero		920


//--------------------- SYMBOLS --------------------------

	.type		.nv.reservedSmem.offset0,@object
	.size		.nv.reservedSmem.offset0,0x4
